//
// Generated by NVIDIA NVVM Compiler
//
// Compiler Build ID: CL-36424714
// Cuda compilation tools, release 13.0, V13.0.88
// Based on NVVM 20.0.0
//

.version 9.0
.target sm_100
.address_size 64

	// .globl	_Z7computeffffifffffffff
.extern .func  (.param .b32 func_retval0) vprintf
(
	.param .b64 vprintf_param_0,
	.param .b64 vprintf_param_1
)
;
.global .align 1 .b8 $str[7] = {37, 46, 49, 55, 103, 10};
.global .align 4 .b8 __cudart_i2opi_f[24] = {65, 144, 67, 60, 153, 149, 98, 219, 192, 221, 52, 245, 209, 87, 39, 252, 41, 21, 68, 78, 110, 131, 249, 162};

.visible .entry _Z7computeffffifffffffff(
	.param .f32 _Z7computeffffifffffffff_param_0,
	.param .f32 _Z7computeffffifffffffff_param_1,
	.param .f32 _Z7computeffffifffffffff_param_2,
	.param .f32 _Z7computeffffifffffffff_param_3,
	.param .u32 _Z7computeffffifffffffff_param_4,
	.param .f32 _Z7computeffffifffffffff_param_5,
	.param .f32 _Z7computeffffifffffffff_param_6,
	.param .f32 _Z7computeffffifffffffff_param_7,
	.param .f32 _Z7computeffffifffffffff_param_8,
	.param .f32 _Z7computeffffifffffffff_param_9,
	.param .f32 _Z7computeffffifffffffff_param_10,
	.param .f32 _Z7computeffffifffffffff_param_11,
	.param .f32 _Z7computeffffifffffffff_param_12,
	.param .f32 _Z7computeffffifffffffff_param_13
)
{
	.local .align 8 .b8 	__local_depot0[40];
	.reg .b64 	%SP;
	.reg .b64 	%SPL;
	.reg .pred 	%p<25>;
	.reg .b32 	%r<54>;
	.reg .b32 	%f<142>;
	.reg .b64 	%rd<25>;
	.reg .b64 	%fd<4>;

	mov.u64 	%SPL, __local_depot0;
	cvta.local.u64 	%SP, %SPL;
	ld.param.f32 	%f141, [_Z7computeffffifffffffff_param_0];
	ld.param.f32 	%f25, [_Z7computeffffifffffffff_param_1];
	ld.param.f32 	%f26, [_Z7computeffffifffffffff_param_2];
	ld.param.f32 	%f27, [_Z7computeffffifffffffff_param_3];
	ld.param.u32 	%r15, [_Z7computeffffifffffffff_param_4];
	ld.param.f32 	%f17, [_Z7computeffffifffffffff_param_5];
	ld.param.f32 	%f18, [_Z7computeffffifffffffff_param_6];
	ld.param.f32 	%f19, [_Z7computeffffifffffffff_param_9];
	ld.param.f32 	%f20, [_Z7computeffffifffffffff_param_10];
	ld.param.f32 	%f21, [_Z7computeffffifffffffff_param_11];
	ld.param.f32 	%f22, [_Z7computeffffifffffffff_param_12];
	ld.param.f32 	%f23, [_Z7computeffffifffffffff_param_13];
	add.u64 	%rd1, %SPL, 0;
	mov.f32 	%f28, 0f00002973;
	div.rn.f32 	%f29, %f28, %f26;
	fma.rn.f32 	%f30, %f27, 0f00000000, %f29;
	add.f32 	%f31, %f25, %f30;
	add.f32 	%f1, %f31, 0f8000000A;
	abs.f32 	%f2, %f1;
	setp.eq.f32 	%p1, %f1, 0f3F800000;
	mov.f32 	%f139, 0f3F800000;
	@%p1 bra 	$L__BB0_7;
	setp.num.f32 	%p2, %f2, %f2;
	@%p2 bra 	$L__BB0_3;
	mov.f32 	%f88, 0f0000031E;
	add.rn.f32 	%f139, %f1, %f88;
	bra.uni 	$L__BB0_7;
$L__BB0_3:
	setp.neu.f32 	%p3, %f1, 0f00000000;
	setp.neu.f32 	%p4, %f2, 0f7F800000;
	and.pred  	%p5, %p3, %p4;
	@%p5 bra 	$L__BB0_5;
	add.f32 	%f87, %f1, %f1;
	mov.b32 	%r25, %f87;
	and.b32  	%r26, %r25, 2147483647;
	mov.b32 	%f139, %r26;
	bra.uni 	$L__BB0_7;
$L__BB0_5:
	setp.lt.f32 	%p6, %f2, 0f00800000;
	mul.f32 	%f32, %f2, 0f4B800000;
	selp.f32 	%f33, %f32, %f2, %p6;
	mov.b32 	%r16, %f33;
	add.s32 	%r17, %r16, -1060439283;
	and.b32  	%r18, %r17, -8388608;
	sub.s32 	%r19, %r16, %r18;
	mov.b32 	%f34, %r19;
	cvt.rn.f32.s32 	%f35, %r18;
	selp.f32 	%f36, 0fC1C00000, 0f00000000, %p6;
	fma.rn.f32 	%f37, %f35, 0f34000000, %f36;
	add.f32 	%f38, %f34, 0fBF800000;
	add.f32 	%f39, %f34, 0f3F800000;
	rcp.approx.ftz.f32 	%f40, %f39;
	add.f32 	%f41, %f38, %f38;
	mul.f32 	%f42, %f41, %f40;
	mul.f32 	%f43, %f42, %f42;
	neg.f32 	%f44, %f42;
	sub.f32 	%f45, %f38, %f42;
	add.f32 	%f46, %f45, %f45;
	fma.rn.f32 	%f47, %f44, %f38, %f46;
	mul.rn.f32 	%f48, %f40, %f47;
	fma.rn.f32 	%f49, %f43, 0f3A2C32E4, 0f3B52E7DB;
	fma.rn.f32 	%f50, %f49, %f43, 0f3C93BB73;
	fma.rn.f32 	%f51, %f50, %f43, 0f3DF6384F;
	mul.rn.f32 	%f52, %f51, %f43;
	fma.rn.f32 	%f53, %f42, 0f3FB8AA3B, %f37;
	mul.f32 	%f54, %f52, 0f40400000;
	sub.f32 	%f55, %f37, %f53;
	fma.rn.f32 	%f56, %f42, 0f3FB8AA3B, %f55;
	fma.rn.f32 	%f57, %f48, 0f3FB8AA3B, %f56;
	fma.rn.f32 	%f58, %f42, 0f32A55E34, %f57;
	fma.rn.f32 	%f59, %f54, %f48, %f58;
	fma.rn.f32 	%f60, %f52, %f42, %f59;
	add.rn.f32 	%f61, %f53, %f60;
	mov.f32 	%f62, 0f0000031E;
	mul.rn.f32 	%f63, %f61, %f62;
	cvt.rni.f32.f32 	%f64, %f63;
	sub.f32 	%f65, %f63, %f64;
	neg.f32 	%f66, %f63;
	fma.rn.f32 	%f67, %f61, 0f0000031E, %f66;
	neg.f32 	%f68, %f53;
	add.rn.f32 	%f69, %f61, %f68;
	neg.f32 	%f70, %f69;
	add.rn.f32 	%f71, %f60, %f70;
	fma.rn.f32 	%f72, %f71, 0f0000031E, %f67;
	add.f32 	%f73, %f65, %f72;
	setp.gt.f32 	%p7, %f64, 0f00000000;
	selp.b32 	%r20, 0, -2097152000, %p7;
	setp.geu.f32 	%p8, %f1, 0f00000000;
	setp.lt.f32 	%p9, %f63, 0f00000000;
	selp.f32 	%f74, 0f00000000, 0f7F800000, %p9;
	abs.f32 	%f75, %f63;
	setp.gt.f32 	%p10, %f75, 0f43180000;
	cvt.rzi.s32.f32 	%r21, %f64;
	shl.b32 	%r22, %r21, 23;
	sub.s32 	%r23, %r22, %r20;
	mov.b32 	%f76, %r23;
	add.s32 	%r24, %r20, 2130706432;
	mov.b32 	%f77, %r24;
	fma.rn.f32 	%f78, %f73, 0f391FCB8E, 0f3AAF85ED;
	fma.rn.f32 	%f79, %f78, %f73, 0f3C1D9856;
	fma.rn.f32 	%f80, %f79, %f73, 0f3D6357BB;
	fma.rn.f32 	%f81, %f80, %f73, 0f3E75FDEC;
	fma.rn.f32 	%f82, %f81, %f73, 0f3F317218;
	fma.rn.f32 	%f83, %f82, %f73, 0f3F800000;
	mul.f32 	%f84, %f83, %f77;
	mul.f32 	%f85, %f84, %f76;
	selp.f32 	%f139, %f74, %f85, %p10;
	@%p8 bra 	$L__BB0_7;
	mov.f32 	%f139, 0f7FFFFFFF;
$L__BB0_7:
	mov.f32 	%f89, 0f03CA5DAD;
	sub.f32 	%f7, %f89, %f139;
	mul.f32 	%f90, %f7, 0f3F22F983;
	cvt.rni.s32.f32 	%r53, %f90;
	cvt.rn.f32.s32 	%f91, %r53;
	fma.rn.f32 	%f92, %f91, 0fBFC90FDA, %f7;
	fma.rn.f32 	%f93, %f91, 0fB3A22168, %f92;
	fma.rn.f32 	%f140, %f91, 0fA7C234C5, %f93;
	abs.f32 	%f9, %f7;
	setp.ltu.f32 	%p11, %f9, 0f47CE4780;
	@%p11 bra 	$L__BB0_15;
	setp.neu.f32 	%p12, %f9, 0f7F800000;
	@%p12 bra 	$L__BB0_10;
	mov.f32 	%f96, 0f00000000;
	mul.rn.f32 	%f140, %f7, %f96;
	mov.b32 	%r53, 0;
	bra.uni 	$L__BB0_15;
$L__BB0_10:
	mov.b32 	%r2, %f7;
	shl.b32 	%r28, %r2, 8;
	or.b32  	%r3, %r28, -2147483648;
	mov.b64 	%rd24, 0;
	mov.b32 	%r50, 0;
	mov.u64 	%rd22, __cudart_i2opi_f;
	mov.u64 	%rd23, %rd1;
$L__BB0_11:
	.pragma "nounroll";
	ld.global.nc.u32 	%r29, [%rd22];
	mad.wide.u32 	%rd12, %r29, %r3, %rd24;
	shr.u64 	%rd24, %rd12, 32;
	st.local.u32 	[%rd23], %rd12;
	add.s32 	%r50, %r50, 1;
	add.s64 	%rd23, %rd23, 4;
	add.s64 	%rd22, %rd22, 4;
	setp.ne.s32 	%p13, %r50, 6;
	@%p13 bra 	$L__BB0_11;
	shr.u32 	%r30, %r2, 23;
	st.local.u32 	[%rd1+24], %rd24;
	and.b32  	%r6, %r30, 31;
	and.b32  	%r31, %r30, 224;
	add.s32 	%r32, %r31, -128;
	shr.u32 	%r33, %r32, 5;
	mul.wide.u32 	%rd13, %r33, 4;
	sub.s64 	%rd8, %rd1, %rd13;
	ld.local.u32 	%r51, [%rd8+24];
	ld.local.u32 	%r52, [%rd8+20];
	setp.eq.s32 	%p14, %r6, 0;
	@%p14 bra 	$L__BB0_14;
	shf.l.wrap.b32 	%r51, %r52, %r51, %r6;
	ld.local.u32 	%r34, [%rd8+16];
	shf.l.wrap.b32 	%r52, %r34, %r52, %r6;
$L__BB0_14:
	shr.u32 	%r35, %r51, 30;
	shf.l.wrap.b32 	%r36, %r52, %r51, 2;
	shl.b32 	%r37, %r52, 2;
	shr.u32 	%r38, %r36, 31;
	add.s32 	%r39, %r38, %r35;
	neg.s32 	%r40, %r39;
	setp.lt.s32 	%p15, %r2, 0;
	selp.b32 	%r53, %r40, %r39, %p15;
	xor.b32  	%r41, %r36, %r2;
	shr.s32 	%r42, %r36, 31;
	xor.b32  	%r43, %r42, %r36;
	xor.b32  	%r44, %r42, %r37;
	cvt.u64.u32 	%rd14, %r43;
	shl.b64 	%rd15, %rd14, 32;
	cvt.u64.u32 	%rd16, %r44;
	or.b64  	%rd17, %rd15, %rd16;
	cvt.rn.f64.s64 	%fd1, %rd17;
	mul.f64 	%fd2, %fd1, 0d3BF921FB54442D19;
	cvt.rn.f32.f64 	%f94, %fd2;
	neg.f32 	%f95, %f94;
	setp.lt.s32 	%p16, %r41, 0;
	selp.f32 	%f140, %f95, %f94, %p16;
$L__BB0_15:
	mul.rn.f32 	%f97, %f140, %f140;
	and.b32  	%r46, %r53, 1;
	setp.eq.b32 	%p17, %r46, 1;
	selp.f32 	%f98, 0f3F800000, %f140, %p17;
	fma.rn.f32 	%f99, %f97, %f98, 0f00000000;
	fma.rn.f32 	%f100, %f97, 0f37CBAC00, 0fBAB607ED;
	selp.f32 	%f101, %f100, 0fB94D4153, %p17;
	selp.f32 	%f102, 0f3D2AAABB, 0f3C0885E4, %p17;
	fma.rn.f32 	%f103, %f101, %f97, %f102;
	selp.f32 	%f104, 0fBEFFFFFF, 0fBE2AAAA8, %p17;
	fma.rn.f32 	%f105, %f103, %f97, %f104;
	fma.rn.f32 	%f106, %f105, %f99, %f98;
	and.b32  	%r47, %r53, 2;
	setp.eq.s32 	%p18, %r47, 0;
	mov.f32 	%f107, 0f00000000;
	sub.f32 	%f108, %f107, %f106;
	selp.f32 	%f109, %f106, %f108, %p18;
	setp.neu.f32 	%p19, %f141, %f109;
	@%p19 bra 	$L__BB0_18;
	add.f32 	%f110, %f17, 0f7F800000;
	add.f32 	%f111, %f110, %f18;
	add.f32 	%f112, %f141, %f111;
	setp.gt.s32 	%p20, %r15, 0;
	add.f32 	%f113, %f19, 0fF81CEF1C;
	abs.f32 	%f114, %f113;
	selp.f32 	%f141, %f114, %f112, %p20;
	setp.equ.f32 	%p21, %f141, 0f7F800000;
	@%p21 bra 	$L__BB0_18;
	add.f32 	%f115, %f20, %f21;
	add.f32 	%f116, %f22, 0fA02AF31D;
	sub.f32 	%f117, %f116, %f23;
	add.f32 	%f118, %f115, %f117;
	abs.f32 	%f119, %f118;
	fma.rn.f32 	%f120, %f119, 0fBF000000, 0f3F000000;
	rsqrt.approx.ftz.f32 	%f121, %f120;
	mul.f32 	%f122, %f120, %f121;
	mul.f32 	%f123, %f121, 0fBF000000;
	fma.rn.f32 	%f124, %f122, %f123, 0f3F000000;
	fma.rn.f32 	%f125, %f122, %f124, %f122;
	setp.eq.f32 	%p22, %f119, 0f3F800000;
	selp.f32 	%f126, 0f00000000, %f125, %p22;
	setp.gt.f32 	%p23, %f119, 0f3F0F5C29;
	selp.f32 	%f127, %f126, %f119, %p23;
	mul.f32 	%f128, %f127, %f127;
	fma.rn.f32 	%f129, %f128, 0f3D4DD2F7, 0f3C99CA97;
	fma.rn.f32 	%f130, %f129, %f128, 0f3D3F90E8;
	fma.rn.f32 	%f131, %f130, %f128, 0f3D993CCF;
	fma.rn.f32 	%f132, %f131, %f128, 0f3E2AAC04;
	mul.f32 	%f133, %f128, %f132;
	fma.rn.f32 	%f134, %f133, %f127, %f127;
	mul.f32 	%f135, %f134, 0fC0000000;
	fma.rn.f32 	%f136, 0f3F6EE581, 0f3FD774EB, %f135;
	selp.f32 	%f137, %f136, %f134, %p23;
	setp.num.f32 	%p24, %f137, %f137;
	copysign.f32 	%f138, %f118, %f137;
	selp.f32 	%f141, %f138, %f137, %p24;
$L__BB0_18:
	add.u64 	%rd18, %SP, 32;
	add.u64 	%rd19, %SPL, 32;
	cvt.f64.f32 	%fd3, %f141;
	st.local.f64 	[%rd19], %fd3;
	mov.u64 	%rd20, $str;
	cvta.global.u64 	%rd21, %rd20;
	{ // callseq 0, 0
	.param .b64 param0;
	st.param.b64 	[param0], %rd21;
	.param .b64 param1;
	st.param.b64 	[param1], %rd18;
	.param .b32 retval0;
	call.uni (retval0), 
	vprintf, 
	(
	param0, 
	param1
	);
	ld.param.b32 	%r48, [retval0];
	} // callseq 0
	ret;

}


// ===== COMPILED SASS (sm_100) =====

	.target	sm_100

	.elftype	@"ET_EXEC"


//--------------------- .note.nv.tkinfo           --------------------------
	.section	.note.nv.tkinfo,"",@"SHT_NOTE"
	.sectionflags	@"SHF_NOTE_NV_TKINFO"
	.tkinfo
        /*0018*/ 	.word	0x00000002
        /*0030*/ 	.string	""
        /*0030*/ 	.string	"ptxas"
        /*0030*/ 	.string	"Cuda compilation tools, release 13.0, V13.0.88"
        /*0030*/ 	.string	"Build cuda_13.0.r13.0/compiler.36424714_0"
        /*0030*/ 	.string	"-arch sm_100 -m 64 "



//--------------------- .note.nv.cuinfo           --------------------------
	.section	.note.nv.cuinfo,"",@"SHT_NOTE"
	.sectionflags	@"SHF_NOTE_NV_CUINFO"
        /*0018*/ 	.short	0x0002
        /*001a*/ 	.short	0x0064
        /*001c*/ 	.short	0x0082
	.zero		2


//--------------------- .nv.info                  --------------------------
	.section	.nv.info,"",@"SHT_CUDA_INFO"
	.align	4


	//----- nvinfo : EIATTR_REGCOUNT
	.align		4
        /*0000*/ 	.byte	0x04, 0x2f
        /*0002*/ 	.short	(.L_3 - .L_2)
	.align		4
.L_2:
        /*0004*/ 	.word	index@(_Z7computeffffifffffffff)
        /*0008*/ 	.word	0x00000018


	//----- nvinfo : EIATTR_FRAME_SIZE
	.align		4
.L_3:
        /*000c*/ 	.byte	0x04, 0x11
        /*000e*/ 	.short	(.L_5 - .L_4)
	.align		4
.L_4:
        /*0010*/ 	.word	index@($__internal_0_$__cuda_sm3x_div_rn_noftz_f32_slowpath)
        /*0014*/ 	.word	0x00000028


	//----- nvinfo : EIATTR_FRAME_SIZE
	.align		4
.L_5:
        /*0018*/ 	.byte	0x04, 0x11
        /*001a*/ 	.short	(.L_7 - .L_6)
	.align		4
.L_6:
        /*001c*/ 	.word	index@(_Z7computeffffifffffffff)
        /*0020*/ 	.word	0x00000028


	//----- nvinfo : EIATTR_MIN_STACK_SIZE
	.align		4
.L_7:
        /*0024*/ 	.byte	0x04, 0x12
        /*0026*/ 	.short	(.L_9 - .L_8)
	.align		4
.L_8:
        /*0028*/ 	.word	index@(_Z7computeffffifffffffff)
        /*002c*/ 	.word	0x00000028
.L_9:


//--------------------- .nv.compat                --------------------------
	.section	.nv.compat,"",@"SHT_CUDA_COMPAT_INFO"
	.align	4
        /*0000*/ 	.byte	0x02, 0x09, 0x00, 0x00, 0x02, 0x02, 0x01, 0x00, 0x02, 0x05, 0x05, 0x00, 0x03, 0x07, 0x01, 0x01
        /*0010*/ 	.byte	0x02, 0x03, 0x00, 0x00, 0x02, 0x06, 0x01, 0x00, 0x04, 0x0b, 0x08, 0x00, 0x01, 0x00, 0x00, 0x00
        /*0020*/ 	.byte	0x00, 0x00, 0x00, 0x00


//--------------------- .nv.info._Z7computeffffifffffffff --------------------------
	.section	.nv.info._Z7computeffffifffffffff,"",@"SHT_CUDA_INFO"
	.sectionflags	@""
	.align	4


	//----- nvinfo : EIATTR_CUDA_API_VERSION
	.align		4
        /*0000*/ 	.byte	0x04, 0x37
        /*0002*/ 	.short	(.L_11 - .L_10)
.L_10:
        /*0004*/ 	.word	0x00000082


	//----- nvinfo : EIATTR_KPARAM_INFO
	.align		4
.L_11:
        /*0008*/ 	.byte	0x04, 0x17
        /*000a*/ 	.short	(.L_13 - .L_12)
.L_12:
        /*000c*/ 	.word	0x00000000
        /*0010*/ 	.short	0x000d
        /*0012*/ 	.short	0x0034
        /*0014*/ 	.byte	0x00, 0xf0, 0x11, 0x00


	//----- nvinfo : EIATTR_KPARAM_INFO
	.align		4
.L_13:
        /*0018*/ 	.byte	0x04, 0x17
        /*001a*/ 	.short	(.L_15 - .L_14)
.L_14:
        /*001c*/ 	.word	0x00000000
        /*0020*/ 	.short	0x000c
        /*0022*/ 	.short	0x0030
        /*0024*/ 	.byte	0x00, 0xf0, 0x11, 0x00


	//----- nvinfo : EIATTR_KPARAM_INFO
	.align		4
.L_15:
        /*0028*/ 	.byte	0x04, 0x17
        /*002a*/ 	.short	(.L_17 - .L_16)
.L_16:
        /*002c*/ 	.word	0x00000000
        /*0030*/ 	.short	0x000b
        /*0032*/ 	.short	0x002c
        /*0034*/ 	.byte	0x00, 0xf0, 0x11, 0x00


	//----- nvinfo : EIATTR_KPARAM_INFO
	.align		4
.L_17:
        /*0038*/ 	.byte	0x04, 0x17
        /*003a*/ 	.short	(.L_19 - .L_18)
.L_18:
        /*003c*/ 	.word	0x00000000
        /*0040*/ 	.short	0x000a
        /*0042*/ 	.short	0x0028
        /*0044*/ 	.byte	0x00, 0xf0, 0x11, 0x00


	//----- nvinfo : EIATTR_KPARAM_INFO
	.align		4
.L_19:
        /*0048*/ 	.byte	0x04, 0x17
        /*004a*/ 	.short	(.L_21 - .L_20)
.L_20:
        /*004c*/ 	.word	0x00000000
        /*0050*/ 	.short	0x0009
        /*0052*/ 	.short	0x0024
        /*0054*/ 	.byte	0x00, 0xf0, 0x11, 0x00


	//----- nvinfo : EIATTR_KPARAM_INFO
	.align		4
.L_21:
        /*0058*/ 	.byte	0x04, 0x17
        /*005a*/ 	.short	(.L_23 - .L_22)
.L_22:
        /*005c*/ 	.word	0x00000000
        /*0060*/ 	.short	0x0008
        /*0062*/ 	.short	0x0020
        /*0064*/ 	.byte	0x00, 0xf0, 0x11, 0x00


	//----- nvinfo : EIATTR_KPARAM_INFO
	.align		4
.L_23:
        /*0068*/ 	.byte	0x04, 0x17
        /*006a*/ 	.short	(.L_25 - .L_24)
.L_24:
        /*006c*/ 	.word	0x00000000
        /*0070*/ 	.short	0x0007
        /*0072*/ 	.short	0x001c
        /*0074*/ 	.byte	0x00, 0xf0, 0x11, 0x00


	//----- nvinfo : EIATTR_KPARAM_INFO
	.align		4
.L_25:
        /*0078*/ 	.byte	0x04, 0x17
        /*007a*/ 	.short	(.L_27 - .L_26)
.L_26:
        /*007c*/ 	.word	0x00000000
        /*0080*/ 	.short	0x0006
        /*0082*/ 	.short	0x0018
        /*0084*/ 	.byte	0x00, 0xf0, 0x11, 0x00


	//----- nvinfo : EIATTR_KPARAM_INFO
	.align		4
.L_27:
        /*0088*/ 	.byte	0x04, 0x17
        /*008a*/ 	.short	(.L_29 - .L_28)
.L_28:
        /*008c*/ 	.word	0x00000000
        /*0090*/ 	.short	0x0005
        /*0092*/ 	.short	0x0014
        /*0094*/ 	.byte	0x00, 0xf0, 0x11, 0x00


	//----- nvinfo : EIATTR_KPARAM_INFO
	.align		4
.L_29:
        /*0098*/ 	.byte	0x04, 0x17
        /*009a*/ 	.short	(.L_31 - .L_30)
.L_30:
        /*009c*/ 	.word	0x00000000
        /*00a0*/ 	.short	0x0004
        /*00a2*/ 	.short	0x0010
        /*00a4*/ 	.byte	0x00, 0xf0, 0x11, 0x00


	//----- nvinfo : EIATTR_KPARAM_INFO
	.align		4
.L_31:
        /*00a8*/ 	.byte	0x04, 0x17
        /*00aa*/ 	.short	(.L_33 - .L_32)
.L_32:
        /*00ac*/ 	.word	0x00000000
        /*00b0*/ 	.short	0x0003
        /*00b2*/ 	.short	0x000c
        /*00b4*/ 	.byte	0x00, 0xf0, 0x11, 0x00


	//----- nvinfo : EIATTR_KPARAM_INFO
	.align		4
.L_33:
        /*00b8*/ 	.byte	0x04, 0x17
        /*00ba*/ 	.short	(.L_35 - .L_34)
.L_34:
        /*00bc*/ 	.word	0x00000000
        /*00c0*/ 	.short	0x0002
        /*00c2*/ 	.short	0x0008
        /*00c4*/ 	.byte	0x00, 0xf0, 0x11, 0x00


	//----- nvinfo : EIATTR_KPARAM_INFO
	.align		4
.L_35:
        /*00c8*/ 	.byte	0x04, 0x17
        /*00ca*/ 	.short	(.L_37 - .L_36)
.L_36:
        /*00cc*/ 	.word	0x00000000
        /*00d0*/ 	.short	0x0001
        /*00d2*/ 	.short	0x0004
        /*00d4*/ 	.byte	0x00, 0xf0, 0x11, 0x00


	//----- nvinfo : EIATTR_KPARAM_INFO
	.align		4
.L_37:
        /*00d8*/ 	.byte	0x04, 0x17
        /*00da*/ 	.short	(.L_39 - .L_38)
.L_38:
        /*00dc*/ 	.word	0x00000000
        /*00e0*/ 	.short	0x0000
        /*00e2*/ 	.short	0x0000
        /*00e4*/ 	.byte	0x00, 0xf0, 0x11, 0x00


	//----- nvinfo : EIATTR_SPARSE_MMA_MASK
	.align		4
.L_39:
        /*00e8*/ 	.byte	0x03, 0x50
        /*00ea*/ 	.short	0x0000


	//----- nvinfo : EIATTR_MAXREG_COUNT
	.align		4
        /*00ec*/ 	.byte	0x03, 0x1b
        /*00ee*/ 	.short	0x00ff


	//----- nvinfo : EIATTR_EXTERNS
	.align		4
        /*00f0*/ 	.byte	0x04, 0x0f
        /*00f2*/ 	.short	(.L_41 - .L_40)


	//   ....[0]....
	.align		4
.L_40:
        /*00f4*/ 	.word	index@(vprintf)


	//----- nvinfo : EIATTR_MERCURY_ISA_VERSION
	.align		4
.L_41:
        /*00f8*/ 	.byte	0x03, 0x5f
        /*00fa*/ 	.short	0x0101


	//----- nvinfo : EIATTR_VRC_CTA_INIT_COUNT
	.align		4
        /*00fc*/ 	.byte	0x02, 0x4a
	.zero		1
	.zero		1


	//----- nvinfo : EIATTR_SYSCALL_OFFSETS
	.align		4
        /*0100*/ 	.byte	0x04, 0x46
        /*0102*/ 	.short	(.L_43 - .L_42)


	//   ....[0]....
.L_42:
        /*0104*/ 	.word	0x00000ea0


	//----- nvinfo : EIATTR_EXIT_INSTR_OFFSETS
	.align		4
.L_43:
        /*0108*/ 	.byte	0x04, 0x1c
        /*010a*/ 	.short	(.L_45 - .L_44)


	//   ....[0]....
.L_44:
        /*010c*/ 	.word	0x00000eb0


	//----- nvinfo : EIATTR_CRS_STACK_SIZE
	.align		4
.L_45:
        /*0110*/ 	.byte	0x04, 0x1e
        /*0112*/ 	.short	(.L_47 - .L_46)
.L_46:
        /*0114*/ 	.word	0x00000000


	//----- nvinfo : EIATTR_CBANK_PARAM_SIZE
	.align		4
.L_47:
        /*0118*/ 	.byte	0x03, 0x19
        /*011a*/ 	.short	0x0038


	//----- nvinfo : EIATTR_PARAM_CBANK
	.align		4
        /*011c*/ 	.byte	0x04, 0x0a
        /*011e*/ 	.short	(.L_49 - .L_48)
	.align		4
.L_48:
        /*0120*/ 	.word	index@(.nv.constant0._Z7computeffffifffffffff)
        /*0124*/ 	.short	0x0380
        /*0126*/ 	.short	0x0038


	//----- nvinfo : EIATTR_SW_WAR
	.align		4
.L_49:
        /*0128*/ 	.byte	0x04, 0x36
        /*012a*/ 	.short	(.L_51 - .L_50)
.L_50:
        /*012c*/ 	.word	0x00000008
.L_51:


//--------------------- .nv.callgraph             --------------------------
	.section	.nv.callgraph,"",@"SHT_CUDA_CALLGRAPH"
	.align	4
	.sectionentsize	8
	.align		4
        /*0000*/ 	.word	0x00000000
	.align		4
        /*0004*/ 	.word	0xffffffff
	.align		4
        /*0008*/ 	.word	index@(_Z7computeffffifffffffff)
	.align		4
        /*000c*/ 	.word	index@(vprintf)
	.align		4
        /*0010*/ 	.word	0x00000000
	.align		4
        /*0014*/ 	.word	0xfffffffe
	.align		4
        /*0018*/ 	.word	0x00000000
	.align		4
        /*001c*/ 	.word	0xfffffffd
	.align		4
        /*0020*/ 	.word	0x00000000
	.align		4
        /*0024*/ 	.word	0xfffffffc


//--------------------- .nv.constant4             --------------------------
	.section	.nv.constant4,"a",@progbits
	.align	8
	.align		8
.nv.constant4:
        /*0000*/ 	.dword	vprintf
	.align		8
        /*0008*/ 	.dword	$str
	.align		8
        /*0010*/ 	.dword	__cudart_i2opi_f


//--------------------- .text._Z7computeffffifffffffff --------------------------
	.section	.text._Z7computeffffifffffffff,"ax",@progbits
	.align	128
        .global         _Z7computeffffifffffffff
        .type           _Z7computeffffifffffffff,@function
        .size           _Z7computeffffifffffffff,(.L_x_15 - _Z7computeffffifffffffff)
        .other          _Z7computeffffifffffffff,@"STO_CUDA_ENTRY STV_DEFAULT"
_Z7computeffffifffffffff:
.text._Z7computeffffifffffffff:
[----:B------:R-:W0:Y:S08]  /*0000*/  LDC R1, c[0x0][0x37c] ;  /* 0x0000df00ff017b82 */ /* 0x000e300000000800 */
[----:B------:R-:W1:Y:S01]  /*0010*/  LDC R4, c[0x0][0x388] ;  /* 0x0000e200ff047b82 */ /* 0x000e620000000800 */
[----:B------:R-:W-:Y:S01]  /*0020*/  UMOV UR4, 0x2973 ;  /* 0x0000297300047882 */ /* 0x000fe20000000000 */
[----:B------:R-:W2:Y:S01]  /*0030*/  LDCU UR6, c[0x0][0x380] ;  /* 0x00007000ff0677ac */ /* 0x000ea20008000800 */
[----:B------:R-:W-:Y:S01]  /*0040*/  IMAD.U32 R5, RZ, RZ, UR4 ;  /* 0x00000004ff057e24 */ /* 0x000fe2000f8e00ff */
[----:B0-----:R-:W-:Y:S01]  /*0050*/  IADD3 R1, PT, PT, R1, -0x28, RZ ;  /* 0xffffffd801017810 */ /* 0x001fe20007ffe0ff */
[----:B------:R-:W0:Y:S03]  /*0060*/  LDCU UR5, c[0x0][0x2fc] ;  /* 0x00005f80ff0577ac */ /* 0x000e260008000800 */
[----:B------:R-:W3:Y:S01]  /*0070*/  LDC R6, c[0x0][0x2f8] ;  /* 0x0000be00ff067b82 */ /* 0x000ee20000000800 */
[----:B-1----:R-:W1:Y:S08]  /*0080*/  MUFU.RCP R0, R4 ;  /* 0x0000000400007308 */ /* 0x002e700000001000 */
[----:B------:R-:W4:Y:S01]  /*0090*/  FCHK P0, R5, R4 ;  /* 0x0000000405007302 */ /* 0x000f220000000000 */
[----:B-1----:R-:W-:-:S04]  /*00a0*/  FFMA R3, R0, -R4, 1 ;  /* 0x3f80000000037423 */ /* 0x002fc80000000804 */
[----:B------:R-:W-:-:S04]  /*00b0*/  FFMA R0, R0, R3, R0 ;  /* 0x0000000300007223 */ /* 0x000fc80000000000 */
[----:B------:R-:W-:-:S04]  /*00c0*/  FFMA R3, R0, 1.486917800495063394e-41, RZ ;  /* 0x0000297300037823 */ /* 0x000fc800000000ff */
[----:B------:R-:W-:-:S04]  /*00d0*/  FFMA R2, R3, -R4, 1.486917800495063394e-41 ;  /* 0x0000297303027423 */ /* 0x000fc80000000804 */
[----:B------:R-:W-:Y:S01]  /*00e0*/  FFMA R2, R0, R2, R3 ;  /* 0x0000000200027223 */ /* 0x000fe20000000003 */
[----:B--2---:R-:W-:Y:S01]  /*00f0*/  MOV R0, UR6 ;  /* 0x0000000600007c02 */ /* 0x004fe20008000f00 */
[----:B0---4-:R-:W-:Y:S06]  /*0100*/  @!P0 BRA `(.L_x_0) ;  /* 0x00000000000c8947 */ /* 0x011fec0003800000 */
[----:B------:R-:W-:-:S07]  /*0110*/  MOV R4, 0x130 ;  /* 0x0000013000047802 */ /* 0x000fce0000000f00 */
[----:B---3--:R-:W-:Y:S05]  /*0120*/  CALL.REL.NOINC `($__internal_0_$__cuda_sm3x_div_rn_noftz_f32_slowpath) ;  /* 0x0000000c00647944 */ /* 0x008fea0003c00000 */
[----:B------:R-:W-:-:S07]  /*0130*/  IMAD.MOV.U32 R2, RZ, RZ, R7 ;  /* 0x000000ffff027224 */ /* 0x000fce00078e0007 */
.L_x_0:
[----:B------:R-:W0:Y:S01]  /*0140*/  LDCU UR4, c[0x0][0x38c] ;  /* 0x00007180ff0477ac */ /* 0x000e220008000800 */
[----:B------:R-:W-:Y:S01]  /*0150*/  HFMA2 R7, -RZ, RZ, 1.875, 0 ;  /* 0x3f800000ff077431 */ /* 0x000fe200000001ff */
[----:B------:R-:W1:Y:S01]  /*0160*/  LDCU UR6, c[0x0][0x384] ;  /* 0x00007080ff0677ac */ /* 0x000e620008000800 */
[----:B0-----:R-:W-:-:S04]  /*0170*/  FFMA R2, RZ, UR4, R2 ;  /* 0x00000004ff027c23 */ /* 0x001fc80008000002 */
[----:B-1----:R-:W-:-:S04]  /*0180*/  FADD R2, R2, UR6 ;  /* 0x0000000602027e21 */ /* 0x002fc80008000000 */
[----:B------:R-:W-:-:S05]  /*0190*/  FADD R4, R2, -1.4012984643248170709e-44 ;  /* 0x8000000a02047421 */ /* 0x000fca0000000000 */
[----:B------:R-:W-:-:S13]  /*01a0*/  FSETP.NEU.AND P0, PT, R4, 1, PT ;  /* 0x3f8000000400780b */ /* 0x000fda0003f0d000 */
[----:B------:R-:W-:Y:S05]  /*01b0*/  @!P0 BRA `(.L_x_1) ;  /* 0x0000000400108947 */ /* 0x000fea0003800000 */
[----:B------:R-:W-:-:S13]  /*01c0*/  FSETP.NAN.AND P0, PT, |R4|, |R4|, PT ;  /* 0x400000040400720b */ /* 0x000fda0003f08200 */
[----:B------:R-:W-:Y:S01]  /*01d0*/  @P0 FADD R7, R4, 1.1182361745312040226e-42 ;  /* 0x0000031e04070421 */ /* 0x000fe20000000000 */
[----:B------:R-:W-:Y:S06]  /*01e0*/  @P0 BRA `(.L_x_1) ;  /* 0x0000000400040947 */ /* 0x000fec0003800000 */
[----:B------:R-:W-:-:S04]  /*01f0*/  FSETP.NEU.AND P0, PT, |R4|, +INF , PT ;  /* 0x7f8000000400780b */ /* 0x000fc80003f0d200 */
[----:B------:R-:W-:-:S13]  /*0200*/  FSETP.NEU.AND P0, PT, R4, RZ, P0 ;  /* 0x000000ff0400720b */ /* 0x000fda000070d000 */
[----:B------:R-:W-:-:S05]  /*0210*/  @!P0 FADD R7, R4, R4 ;  /* 0x0000000404078221 */ /* 0x000fca0000000000 */
[----:B------:R-:W-:Y:S01]  /*0220*/  @!P0 LOP3.LUT R7, R7, 0x7fffffff, RZ, 0xc0, !PT ;  /* 0x7fffffff07078812 */ /* 0x000fe200078ec0ff */
[----:B------:R-:W-:Y:S06]  /*0230*/  @!P0 BRA `(.L_x_1) ;  /* 0x0000000000f08947 */ /* 0x000fec0003800000 */
[C---:B------:R-:W-:Y:S01]  /*0240*/  FMUL R3, |R4|.reuse, 16777216 ;  /* 0x4b80000004037820 */ /* 0x040fe20000400200 */
[----:B------:R-:W-:Y:S01]  /*0250*/  FSETP.GEU.AND P0, PT, |R4|, 1.175494350822287508e-38, PT ;  /* 0x008000000400780b */ /* 0x000fe20003f0e200 */
[----:B------:R-:W-:Y:S01]  /*0260*/  IMAD.MOV.U32 R11, RZ, RZ, 0x3a2c32e4 ;  /* 0x3a2c32e4ff0b7424 */ /* 0x000fe200078e00ff */
[----:B------:R-:W-:Y:S02]  /*0270*/  FSETP.GEU.AND P2, PT, R2, 1.4012984643248170709e-44, PT ;  /* 0x0000000a0200780b */ /* 0x000fe40003f4e000 */
[----:B------:R-:W-:-:S05]  /*0280*/  FSEL R3, R3, |R4|, !P0 ;  /* 0x4000000403037208 */ /* 0x000fca0004000000 */
[----:B------:R-:W-:-:S05]  /*0290*/  VIADD R4, R3, 0xc0cafb0d ;  /* 0xc0cafb0d03047836 */ /* 0x000fca0000000000 */
[----:B------:R-:W-:-:S04]  /*02a0*/  LOP3.LUT R4, R4, 0xff800000, RZ, 0xc0, !PT ;  /* 0xff80000004047812 */ /* 0x000fc800078ec0ff */
[-C--:B------:R-:W-:Y:S02]  /*02b0*/  IADD3 R3, PT, PT, R3, -R4.reuse, RZ ;  /* 0x8000000403037210 */ /* 0x080fe40007ffe0ff */
[----:B------:R-:W-:-:S03]  /*02c0*/  I2FP.F32.S32 R4, R4 ;  /* 0x0000000400047245 */ /* 0x000fc60000201400 */
[C---:B------:R-:W-:Y:S01]  /*02d0*/  FADD R7, R3.reuse, 1 ;  /* 0x3f80000003077421 */ /* 0x040fe20000000000 */
[----:B------:R-:W-:Y:S01]  /*02e0*/  FADD R5, R3, -1 ;  /* 0xbf80000003057421 */ /* 0x000fe20000000000 */
[----:B------:R-:W-:-:S03]  /*02f0*/  FSEL R3, RZ, -24, P0 ;  /* 0xc1c00000ff037808 */ /* 0x000fc60000000000 */
[----:B------:R-:W-:Y:S01]  /*0300*/  FADD R8, R5, R5 ;  /* 0x0000000505087221 */ /* 0x000fe20000000000 */
[----:B------:R-:W0:Y:S01]  /*0310*/  MUFU.RCP R7, R7 ;  /* 0x0000000700077308 */ /* 0x000e220000001000 */
[----:B------:R-:W-:Y:S02]  /*0320*/  FFMA R3, R4, 1.1920928955078125e-07, R3 ;  /* 0x3400000004037823 */ /* 0x000fe40000000003 */
[----:B0-----:R-:W-:-:S04]  /*0330*/  FMUL R8, R7, R8 ;  /* 0x0000000807087220 */ /* 0x001fc80000400000 */
[----:B------:R-:W-:Y:S01]  /*0340*/  FADD R9, R5, -R8 ;  /* 0x8000000805097221 */ /* 0x000fe20000000000 */
[CC--:B------:R-:W-:Y:S01]  /*0350*/  FMUL R4, R8.reuse, R8.reuse ;  /* 0x0000000808047220 */ /* 0x0c0fe20000400000 */
[----:B------:R-:W-:Y:S02]  /*0360*/  FFMA R12, R8, 1.4426950216293334961, R3 ;  /* 0x3fb8aa3b080c7823 */ /* 0x000fe40000000003 */
[----:B------:R-:W-:Y:S01]  /*0370*/  FADD R10, R9, R9 ;  /* 0x00000009090a7221 */ /* 0x000fe20000000000 */
[C---:B------:R-:W-:Y:S01]  /*0380*/  FFMA R9, R4.reuse, R11, 0.0032181653659790754318 ;  /* 0x3b52e7db04097423 */ /* 0x040fe2000000000b */
[----:B------:R-:W-:Y:S02]  /*0390*/  FADD R3, R3, -R12 ;  /* 0x8000000c03037221 */ /* 0x000fe40000000000 */
[----:B------:R-:W-:Y:S01]  /*03a0*/  FFMA R10, R5, -R8, R10 ;  /* 0x80000008050a7223 */ /* 0x000fe2000000000a */
[----:B------:R-:W-:Y:S01]  /*03b0*/  FFMA R9, R4, R9, 0.018033718690276145935 ;  /* 0x3c93bb7304097423 */ /* 0x000fe20000000009 */
[----:B------:R-:W-:-:S02]  /*03c0*/  FFMA R3, R8, 1.4426950216293334961, R3 ;  /* 0x3fb8aa3b08037823 */ /* 0x000fc40000000003 */
[----:B------:R-:W-:Y:S01]  /*03d0*/  FMUL R10, R7, R10 ;  /* 0x0000000a070a7220 */ /* 0x000fe20000400000 */
[----:B------:R-:W-:-:S03]  /*03e0*/  FFMA R9, R4, R9, 0.12022458761930465698 ;  /* 0x3df6384f04097423 */ /* 0x000fc60000000009 */
[----:B------:R-:W-:Y:S01]  /*03f0*/  FFMA R3, R10, 1.4426950216293334961, R3 ;  /* 0x3fb8aa3b0a037823 */ /* 0x000fe20000000003 */
[----:B------:R-:W-:-:S03]  /*0400*/  FMUL R9, R4, R9 ;  /* 0x0000000904097220 */ /* 0x000fc60000400000 */
[----:B------:R-:W-:Y:S01]  /*0410*/  FFMA R5, R8, 1.9251366722983220825e-08, R3 ;  /* 0x32a55e3408057823 */ /* 0x000fe20000000003 */
[----:B------:R-:W-:-:S04]  /*0420*/  FMUL R3, R9, 3 ;  /* 0x4040000009037820 */ /* 0x000fc80000400000 */
[----:B------:R-:W-:-:S04]  /*0430*/  FFMA R10, R10, R3, R5 ;  /* 0x000000030a0a7223 */ /* 0x000fc80000000005 */
[----:B------:R-:W-:Y:S01]  /*0440*/  FFMA R9, R8, R9, R10 ;  /* 0x0000000908097223 */ /* 0x000fe2000000000a */
[----:B------:R-:W-:-:S03]  /*0450*/  MOV R8, 0x391fcb8e ;  /* 0x391fcb8e00087802 */ /* 0x000fc60000000f00 */
[----:B------:R-:W-:-:S04]  /*0460*/  FADD R3, R12, R9 ;  /* 0x000000090c037221 */ /* 0x000fc80000000000 */
[----:B------:R-:W-:Y:S01]  /*0470*/  FMUL R4, R3, 1.1182361745312040226e-42 ;  /* 0x0000031e03047820 */ /* 0x000fe20000400000 */
[----:B------:R-:W-:-:S03]  /*0480*/  FADD R12, -R12, R3 ;  /* 0x000000030c0c7221 */ /* 0x000fc60000000100 */
[----:B------:R-:W0:Y:S01]  /*0490*/  FRND R5, R4 ;  /* 0x0000000400057307 */ /* 0x000e220000201000 */
[----:B------:R-:W-:Y:S01]  /*04a0*/  FADD R12, R9, -R12 ;  /* 0x8000000c090c7221 */ /* 0x000fe20000000000 */
[----:B------:R-:W-:Y:S01]  /*04b0*/  FFMA R3, R3, 1.1182361745312040226e-42, -R4 ;  /* 0x0000031e03037823 */ /* 0x000fe20000000804 */
[----:B------:R-:W-:-:S03]  /*04c0*/  FSETP.GT.AND P0, PT, |R4|, 152, PT ;  /* 0x431800000400780b */ /* 0x000fc60003f04200 */
[----:B------:R-:W-:Y:S01]  /*04d0*/  FFMA R12, R12, 1.1182361745312040226e-42, R3 ;  /* 0x0000031e0c0c7823 */ /* 0x000fe20000000003 */
[----:B0-----:R-:W-:Y:S01]  /*04e0*/  FADD R3, R4, -R5 ;  /* 0x8000000504037221 */ /* 0x001fe20000000000 */
[----:B------:R-:W-:-:S03]  /*04f0*/  FSETP.GT.AND P1, PT, R5, RZ, PT ;  /* 0x000000ff0500720b */ /* 0x000fc60003f24000 */
[----:B------:R-:W-:Y:S01]  /*0500*/  FADD R3, R3, R12 ;  /* 0x0000000c03037221 */ /* 0x000fe20000000000 */
[----:B------:R-:W-:Y:S02]  /*0510*/  SEL R5, RZ, 0x83000000, P1 ;  /* 0x83000000ff057807 */ /* 0x000fe40000800000 */
[----:B------:R-:W-:Y:S01]  /*0520*/  FSETP.GEU.AND P1, PT, R4, RZ, PT ;  /* 0x000000ff0400720b */ /* 0x000fe20003f2e000 */
[----:B------:R-:W-:Y:S02]  /*0530*/  FFMA R8, R3, R8, 0.0013391353422775864601 ;  /* 0x3aaf85ed03087423 */ /* 0x000fe40000000008 */
[----:B------:R-:W-:Y:S01]  /*0540*/  VIADD R2, R5, 0x7f000000 ;  /* 0x7f00000005027836 */ /* 0x000fe20000000000 */
[----:B------:R-:W-:Y:S01]  /*0550*/  FSEL R7, RZ, +INF , !P1 ;  /* 0x7f800000ff077808 */ /* 0x000fe20004800000 */
[C---:B------:R-:W-:Y:S02]  /*0560*/  FFMA R10, R3.reuse, R8, 0.0096188392490148544312 ;  /* 0x3c1d9856030a7423 */ /* 0x040fe40000000008 */
[----:B------:R-:W0:Y:S02]  /*0570*/  F2I.NTZ R8, R4 ;  /* 0x0000000400087305 */ /* 0x000e240000203100 */
[----:B------:R-:W-:-:S04]  /*0580*/  FFMA R10, R3, R10, 0.055503588169813156128 ;  /* 0x3d6357bb030a7423 */ /* 0x000fc8000000000a */
[----:B------:R-:W-:-:S04]  /*0590*/  FFMA R10, R3, R10, 0.24022644758224487305 ;  /* 0x3e75fdec030a7423 */ /* 0x000fc8000000000a */
[----:B------:R-:W-:-:S04]  /*05a0*/  FFMA R10, R3, R10, 0.69314718246459960938 ;  /* 0x3f317218030a7423 */ /* 0x000fc8000000000a */
[----:B------:R-:W-:Y:S01]  /*05b0*/  FFMA R3, R3, R10, 1 ;  /* 0x3f80000003037423 */ /* 0x000fe2000000000a */
[----:B0-----:R-:W-:-:S03]  /*05c0*/  LEA R8, R8, -R5, 0x17 ;  /* 0x8000000508087211 */ /* 0x001fc600078eb8ff */
[----:B------:R-:W-:-:S04]  /*05d0*/  FMUL R3, R2, R3 ;  /* 0x0000000302037220 */ /* 0x000fc80000400000 */
[----:B------:R-:W-:Y:S01]  /*05e0*/  @!P0 FMUL R7, R8, R3 ;  /* 0x0000000308078220 */ /* 0x000fe20000400000 */
[----:B------:R-:W-:-:S07]  /*05f0*/  @!P2 IMAD.MOV.U32 R7, RZ, RZ, 0x7fffffff ;  /* 0x7fffffffff07a424 */ /* 0x000fce00078e00ff */
.L_x_1:
[----:B------:R-:W-:-:S04]  /*0600*/  FADD R7, -R7, 1.1893999847927806831e-36 ;  /* 0x03ca5dad07077421 */ /* 0x000fc80000000100 */
[C---:B------:R-:W-:Y:S01]  /*0610*/  FMUL R2, R7.reuse, 0.63661974668502807617 ;  /* 0x3f22f98307027820 */ /* 0x040fe20000400000 */
[----:B------:R-:W-:-:S05]  /*0620*/  FSETP.GE.AND P0, PT, |R7|, 105615, PT ;  /* 0x47ce47800700780b */ /* 0x000fca0003f06200 */
[----:B------:R-:W0:Y:S02]  /*0630*/  F2I.NTZ R2, R2 ;  /* 0x0000000200027305 */ /* 0x000e240000203100 */
[----:B0-----:R-:W-:-:S05]  /*0640*/  I2FP.F32.S32 R4, R2 ;  /* 0x0000000200047245 */ /* 0x001fca0000201400 */
[----:B------:R-:W-:-:S04]  /*0650*/  FFMA R3, R4, -1.5707962512969970703, R7 ;  /* 0xbfc90fda04037823 */ /* 0x000fc80000000007 */
[----:B------:R-:W-:-:S04]  /*0660*/  FFMA R3, R4, -7.5497894158615963534e-08, R3 ;  /* 0xb3a2216804037823 */ /* 0x000fc80000000003 */
[----:B------:R-:W-:Y:S01]  /*0670*/  FFMA R3, R4, -5.3903029534742383927e-15, R3 ;  /* 0xa7c234c504037823 */ /* 0x000fe20000000003 */
[----:B------:R-:W-:Y:S06]  /*0680*/  @!P0 BRA `(.L_x_2) ;  /* 0x0000000000dc8947 */ /* 0x000fec0003800000 */
[----:B------:R-:W-:-:S13]  /*0690*/  FSETP.NEU.AND P0, PT, |R7|, +INF , PT ;  /* 0x7f8000000700780b */ /* 0x000fda0003f0d200 */
[----:B------:R-:W-:Y:S01]  /*06a0*/  @!P0 FMUL R3, RZ, R7 ;  /* 0x00000007ff038220 */ /* 0x000fe20000400000 */
[----:B------:R-:W-:Y:S01]  /*06b0*/  @!P0 MOV R2, RZ ;  /* 0x000000ff00028202 */ /* 0x000fe20000000f00 */
[----:B------:R-:W-:Y:S06]  /*06c0*/  @!P0 BRA `(.L_x_2) ;  /* 0x0000000000cc8947 */ /* 0x000fec0003800000 */
[----:B------:R-:W-:Y:S01]  /*06d0*/  IMAD.SHL.U32 R3, R7, 0x100, RZ ;  /* 0x0000010007037824 */ /* 0x000fe200078e00ff */
[----:B------:R-:W-:Y:S02]  /*06e0*/  CS2R R8, SRZ ;  /* 0x0000000000087805 */ /* 0x000fe4000001ff00 */
[----:B------:R-:W-:Y:S01]  /*06f0*/  MOV R2, R1 ;  /* 0x0000000100027202 */ /* 0x000fe20000000f00 */
[----:B------:R-:W0:Y:S01]  /*0700*/  LDCU.64 UR6, c[0x0][0x358] ;  /* 0x00006b00ff0677ac */ /* 0x000e220008000a00 */
[----:B------:R-:W-:Y:S01]  /*0710*/  LOP3.LUT R13, R3, 0x80000000, RZ, 0xfc, !PT ;  /* 0x80000000030d7812 */ /* 0x000fe200078efcff */
[----:B------:R-:W1:Y:S01]  /*0720*/  LDCU.64 UR8, c[0x4][0x10] ;  /* 0x01000200ff0877ac */ /* 0x000e620008000a00 */
[----:B------:R-:W-:-:S05]  /*0730*/  UMOV UR4, URZ ;  /* 0x000000ff00047c82 */ /* 0x000fca0008000000 */
.L_x_3:
[----:B-1----:R-:W-:Y:S01]  /*0740*/  IMAD.U32 R10, RZ, RZ, UR8 ;  /* 0x00000008ff0a7e24 */ /* 0x002fe2000f8e00ff */
[----:B------:R-:W-:-:S05]  /*0750*/  MOV R11, UR9 ;  /* 0x00000009000b7c02 */ /* 0x000fca0008000f00 */
[----:B0-----:R-:W2:Y:S01]  /*0760*/  LDG.E.CONSTANT R4, desc[UR6][R10.64] ;  /* 0x000000060a047981 */ /* 0x001ea2000c1e9900 */
[----:B------:R-:W-:Y:S02]  /*0770*/  UIADD3 UR8, UP0, UPT, UR8, 0x4, URZ ;  /* 0x0000000408087890 */ /* 0x000fe4000ff1e0ff */
[----:B------:R-:W-:Y:S02]  /*0780*/  UIADD3 UR4, UPT, UPT, UR4, 0x1, URZ ;  /* 0x0000000104047890 */ /* 0x000fe4000fffe0ff */
[----:B------:R-:W-:Y:S02]  /*0790*/  UIADD3.X UR9, UPT, UPT, URZ, UR9, URZ, UP0, !UPT ;  /* 0x00000009ff097290 */ /* 0x000fe400087fe4ff */
[----:B------:R-:W-:Y:S01]  /*07a0*/  UISETP.NE.AND UP0, UPT, UR4, 0x6, UPT ;  /* 0x000000060400788c */ /* 0x000fe2000bf05270 */
[----:B--2---:R-:W-:-:S03]  /*07b0*/  IMAD.WIDE.U32 R4, R4, R13, RZ ;  /* 0x0000000d04047225 */ /* 0x004fc600078e00ff */
[----:B------:R-:W-:-:S05]  /*07c0*/  IADD3 R3, P0, PT, R4, R8, RZ ;  /* 0x0000000804037210 */ /* 0x000fca0007f1e0ff */
[----:B------:R0:W-:Y:S01]  /*07d0*/  STL [R2], R3 ;  /* 0x0000000302007387 */ /* 0x0001e20000100800 */
[----:B------:R-:W-:Y:S01]  /*07e0*/  IMAD.X R8, R5, 0x1, R9, P0 ;  /* 0x0000000105087824 */ /* 0x000fe200000e0609 */
[----:B0-----:R-:W-:Y:S01]  /*07f0*/  IADD3 R2, PT, PT, R2, 0x4, RZ ;  /* 0x0000000402027810 */ /* 0x001fe20007ffe0ff */
[----:B------:R-:W-:Y:S06]  /*0800*/  BRA.U UP0, `(.L_x_3) ;  /* 0xfffffffd00cc7547 */ /* 0x000fec000b83ffff */
[----:B------:R-:W-:Y:S01]  /*0810*/  SHF.R.U32.HI R5, RZ, 0x17, R7 ;  /* 0x00000017ff057819 */ /* 0x000fe20000011607 */
[----:B------:R0:W-:Y:S03]  /*0820*/  STL [R1+0x18], R8 ;  /* 0x0000180801007387 */ /* 0x0001e60000100800 */
[C---:B------:R-:W-:Y:S02]  /*0830*/  LOP3.LUT R2, R5.reuse, 0xe0, RZ, 0xc0, !PT ;  /* 0x000000e005027812 */ /* 0x040fe400078ec0ff */
[----:B------:R-:W-:-:S03]  /*0840*/  LOP3.LUT P0, RZ, R5, 0x1f, RZ, 0xc0, !PT ;  /* 0x0000001f05ff7812 */ /* 0x000fc6000780c0ff */
[----:B------:R-:W-:-:S05]  /*0850*/  VIADD R2, R2, 0xffffff80 ;  /* 0xffffff8002027836 */ /* 0x000fca0000000000 */
[----:B------:R-:W-:-:S05]  /*0860*/  SHF.R.U32.HI R2, RZ, 0x5, R2 ;  /* 0x00000005ff027819 */ /* 0x000fca0000011602 */
[----:B------:R-:W-:-:S05]  /*0870*/  IMAD R9, R2, -0x4, R1 ;  /* 0xfffffffc02097824 */ /* 0x000fca00078e0201 */
[----:B------:R-:W2:Y:S04]  /*0880*/  LDL R2, [R9+0x18] ;  /* 0x0000180009027983 */ /* 0x000ea80000100800 */
[----:B------:R-:W2:Y:S04]  /*0890*/  LDL R3, [R9+0x14] ;  /* 0x0000140009037983 */ /* 0x000ea80000100800 */
[----:B------:R-:W4:Y:S01]  /*08a0*/  @P0 LDL R4, [R9+0x10] ;  /* 0x0000100009040983 */ /* 0x000f220000100800 */
[----:B------:R-:W-:Y:S01]  /*08b0*/  LOP3.LUT R5, R5, 0x1f, RZ, 0xc0, !PT ;  /* 0x0000001f05057812 */ /* 0x000fe200078ec0ff */
[----:B------:R-:W-:Y:S01]  /*08c0*/  UMOV UR6, 0x54442d19 ;  /* 0x54442d1900067882 */ /* 0x000fe20000000000 */
[----:B------:R-:W-:-:S02]  /*08d0*/  UMOV UR7, 0x3bf921fb ;  /* 0x3bf921fb00077882 */ /* 0x000fc40000000000 */
[-C--:B--2---:R-:W-:Y:S02]  /*08e0*/  @P0 SHF.L.W.U32.HI R2, R3, R5.reuse, R2 ;  /* 0x0000000503020219 */ /* 0x084fe40000010e02 */
[----:B----4-:R-:W-:Y:S02]  /*08f0*/  @P0 SHF.L.W.U32.HI R3, R4, R5, R3 ;  /* 0x0000000504030219 */ /* 0x010fe40000010e03 */
[----:B------:R-:W-:Y:S02]  /*0900*/  ISETP.GE.AND P0, PT, R7, RZ, PT ;  /* 0x000000ff0700720c */ /* 0x000fe40003f06270 */
[C---:B------:R-:W-:Y:S02]  /*0910*/  SHF.L.W.U32.HI R4, R3.reuse, 0x2, R2 ;  /* 0x0000000203047819 */ /* 0x040fe40000010e02 */
[----:B------:R-:W-:Y:S02]  /*0920*/  SHF.L.U32 R3, R3, 0x2, RZ ;  /* 0x0000000203037819 */ /* 0x000fe400000006ff */
[----:B------:R-:W-:-:S02]  /*0930*/  SHF.R.S32.HI R5, RZ, 0x1f, R4 ;  /* 0x0000001fff057819 */ /* 0x000fc40000011404 */
[C---:B------:R-:W-:Y:S02]  /*0940*/  LOP3.LUT R7, R4.reuse, R7, RZ, 0x3c, !PT ;  /* 0x0000000704077212 */ /* 0x040fe400078e3cff */
[C---:B------:R-:W-:Y:S02]  /*0950*/  LOP3.LUT R10, R5.reuse, R3, RZ, 0x3c, !PT ;  /* 0x00000003050a7212 */ /* 0x040fe400078e3cff */
[----:B------:R-:W-:Y:S02]  /*0960*/  LOP3.LUT R11, R5, R4, RZ, 0x3c, !PT ;  /* 0x00000004050b7212 */ /* 0x000fe400078e3cff */
[----:B------:R-:W-:Y:S02]  /*0970*/  SHF.R.U32.HI R3, RZ, 0x1e, R2 ;  /* 0x0000001eff037819 */ /* 0x000fe40000011602 */
[----:B------:R-:W-:Y:S02]  /*0980*/  ISETP.GE.AND P1, PT, R7, RZ, PT ;  /* 0x000000ff0700720c */ /* 0x000fe40003f26270 */
[----:B------:R-:W0:Y:S01]  /*0990*/  I2F.F64.S64 R10, R10 ;  /* 0x0000000a000a7312 */ /* 0x000e220000301c00 */
[----:B------:R-:W-:-:S05]  /*09a0*/  LEA.HI R2, R4, R3, RZ, 0x1 ;  /* 0x0000000304027211 */ /* 0x000fca00078f08ff */
[----:B------:R-:W-:-:S05]  /*09b0*/  IMAD.MOV R3, RZ, RZ, -R2 ;  /* 0x000000ffff037224 */ /* 0x000fca00078e0a02 */
[----:B------:R-:W-:Y:S01]  /*09c0*/  @!P0 MOV R2, R3 ;  /* 0x0000000300028202 */ /* 0x000fe20000000f00 */
[----:B0-----:R-:W-:-:S10]  /*09d0*/  DMUL R8, R10, UR6 ;  /* 0x000000060a087c28 */ /* 0x001fd40008000000 */
[----:B------:R-:W0:Y:S02]  /*09e0*/  F2F.F32.F64 R8, R8 ;  /* 0x0000000800087310 */ /* 0x000e240000301000 */
[----:B0-----:R-:W-:-:S07]  /*09f0*/  FSEL R3, -R8, R8, !P1 ;  /* 0x0000000808037208 */ /* 0x001fce0004800100 */
.L_x_2:
[----:B------:R-:W-:Y:S02]  /*0a00*/  IMAD.MOV.U32 R4, RZ, RZ, 0x37cbac00 ;  /* 0x37cbac00ff047424 */ /* 0x000fe400078e00ff */
[----:B------:R-:W-:Y:S01]  /*0a10*/  FMUL R5, R3, R3 ;  /* 0x0000000303057220 */ /* 0x000fe20000400000 */
[C---:B------:R-:W-:Y:S01]  /*0a20*/  LOP3.LUT R7, R2.reuse, 0x1, RZ, 0xc0, !PT ;  /* 0x0000000102077812 */ /* 0x040fe200078ec0ff */
[----:B------:R-:W0:Y:S01]  /*0a30*/  LDCU UR4, c[0x0][0x380] ;  /* 0x00007000ff0477ac */ /* 0x000e220008000800 */
[----:B------:R-:W-:Y:S01]  /*0a40*/  MOV R8, 0x3d2aaabb ;  /* 0x3d2aaabb00087802 */ /* 0x000fe20000000f00 */
[----:B------:R-:W-:Y:S01]  /*0a50*/  FFMA R4, R5, R4, -0.0013887860113754868507 ;  /* 0xbab607ed05047423 */ /* 0x000fe20000000004 */
[----:B------:R-:W-:Y:S01]  /*0a60*/  ISETP.NE.U32.AND P0, PT, R7, 0x1, PT ;  /* 0x000000010700780c */ /* 0x000fe20003f05070 */
[----:B------:R-:W-:Y:S01]  /*0a70*/  IMAD.MOV.U32 R7, RZ, RZ, 0x3effffff ;  /* 0x3effffffff077424 */ /* 0x000fe200078e00ff */
[----:B------:R-:W-:Y:S01]  /*0a80*/  LOP3.LUT P1, RZ, R2, 0x2, RZ, 0xc0, !PT ;  /* 0x0000000202ff7812 */ /* 0x000fe2000782c0ff */
[----:B------:R-:W-:Y:S01]  /*0a90*/  BSSY.RECONVERGENT B0, `(.L_x_4) ;  /* 0x0000036000007945 */ /* 0x000fe20003800200 */
[----:B------:R-:W-:-:S02]  /*0aa0*/  FSEL R4, R4, -0.00019574658654164522886, !P0 ;  /* 0xb94d415304047808 */ /* 0x000fc40004000000 */
[----:B------:R-:W-:Y:S02]  /*0ab0*/  FSEL R8, R8, 0.0083327032625675201416, !P0 ;  /* 0x3c0885e408087808 */ /* 0x000fe40004000000 */
[----:B------:R-:W-:-:S03]  /*0ac0*/  FSEL R2, R3, 1, P0 ;  /* 0x3f80000003027808 */ /* 0x000fc60000000000 */
[----:B------:R-:W-:Y:S01]  /*0ad0*/  FFMA R4, R5, R4, R8 ;  /* 0x0000000405047223 */ /* 0x000fe20000000008 */
[----:B------:R-:W-:-:S05]  /*0ae0*/  FSEL R8, -R7, -0.16666662693023681641, !P0 ;  /* 0xbe2aaaa807087808 */ /* 0x000fca0004000100 */
[C---:B------:R-:W-:Y:S01]  /*0af0*/  FFMA R4, R5.reuse, R4, R8 ;  /* 0x0000000405047223 */ /* 0x040fe20000000008 */
[----:B------:R-:W-:-:S04]  /*0b00*/  FFMA R5, R5, R2, RZ ;  /* 0x0000000205057223 */ /* 0x000fc800000000ff */
[----:B------:R-:W-:-:S04]  /*0b10*/  FFMA R2, R5, R4, R2 ;  /* 0x0000000405027223 */ /* 0x000fc80000000002 */
[----:B------:R-:W-:-:S05]  /*0b20*/  @P1 FADD R2, RZ, -R2 ;  /* 0x80000002ff021221 */ /* 0x000fca0000000000 */
[----:B0-----:R-:W-:-:S13]  /*0b30*/  FSETP.NEU.AND P0, PT, R2, UR4, PT ;  /* 0x0000000402007c0b */ /* 0x001fda000bf0d000 */
[----:B------:R-:W-:Y:S05]  /*0b40*/  @P0 BRA `(.L_x_5) ;  /* 0x0000000000a80947 */ /* 0x000fea0003800000 */
[----:B------:R-:W0:Y:S01]  /*0b50*/  LDC.64 R4, c[0x0][0x390] ;  /* 0x0000e400ff047b82 */ /* 0x000e220000000a00 */
[----:B------:R-:W1:Y:S07]  /*0b60*/  LDCU UR6, c[0x0][0x398] ;  /* 0x00007300ff0677ac */ /* 0x000e6e0008000800 */
[----:B------:R-:W2:Y:S01]  /*0b70*/  LDC R3, c[0x0][0x3a4] ;  /* 0x0000e900ff037b82 */ /* 0x000ea20000000800 */
[----:B0-----:R-:W-:Y:S01]  /*0b80*/  FADD R0, R5, +INF ;  /* 0x7f80000005007421 */ /* 0x001fe20000000000 */
[----:B------:R-:W-:-:S03]  /*0b90*/  ISETP.GT.AND P0, PT, R4, RZ, PT ;  /* 0x000000ff0400720c */ /* 0x000fc60003f04270 */
[----:B-1----:R-:W-:Y:S01]  /*0ba0*/  FADD R0, R0, UR6 ;  /* 0x0000000600007e21 */ /* 0x002fe20008000000 */
[----:B--2---:R-:W-:-:S03]  /*0bb0*/  FADD R3, R3, -1.27320003783633790419e+34 ;  /* 0xf81cef1c03037421 */ /* 0x004fc60000000000 */
[----:B------:R-:W-:-:S05]  /*0bc0*/  FADD R0, R0, UR4 ;  /* 0x0000000400007e21 */ /* 0x000fca0008000000 */
[----:B------:R-:W-:-:S04]  /*0bd0*/  FSEL R0, |R3|, R0, P0 ;  /* 0x0000000003007208 */ /* 0x000fc80000000200 */
[----:B------:R-:W-:-:S13]  /*0be0*/  FSETP.NE.AND P0, PT, R0, +INF , PT ;  /* 0x7f8000000000780b */ /* 0x000fda0003f05000 */
[----:B------:R-:W-:Y:S05]  /*0bf0*/  @!P0 BRA `(.L_x_5) ;  /* 0x00000000007c8947 */ /* 0x000fea0003800000 */
[----:B------:R-:W0:Y:S08]  /*0c00*/  LDC.64 R2, c[0x0][0x3b0] ;  /* 0x0000ec00ff027b82 */ /* 0x000e300000000a00 */
[----:B------:R-:W1:Y:S01]  /*0c10*/  LDC.64 R4, c[0x0][0x3a8] ;  /* 0x0000ea00ff047b82 */ /* 0x000e620000000a00 */
[----:B0-----:R-:W-:-:S04]  /*0c20*/  FADD R2, R2, -1.4479999540484766363e-19 ;  /* 0xa02af31d02027421 */ /* 0x001fc80000000000 */
[----:B------:R-:W-:Y:S01]  /*0c30*/  FADD R3, R2, -R3 ;  /* 0x8000000302037221 */ /* 0x000fe20000000000 */
[----:B-1----:R-:W-:Y:S01]  /*0c40*/  FADD R0, R4, R5 ;  /* 0x0000000504007221 */ /* 0x002fe20000000000 */
[----:B------:R-:W-:-:S03]  /*0c50*/  HFMA2 R5, -RZ, RZ, 1.75, 0 ;  /* 0x3f000000ff057431 */ /* 0x000fc600000001ff */
[----:B------:R-:W-:-:S05]  /*0c60*/  FADD R0, R0, R3 ;  /* 0x0000000300007221 */ /* 0x000fca0000000000 */
[C---:B------:R-:W-:Y:S01]  /*0c70*/  FSETP.NEU.AND P1, PT, |R0|.reuse, 1, PT ;  /* 0x3f8000000000780b */ /* 0x040fe20003f2d200 */
[C---:B------:R-:W-:Y:S01]  /*0c80*/  FFMA R2, |R0|.reuse, -R5, 0.5 ;  /* 0x3f00000000027423 */ /* 0x040fe20000000a05 */
[----:B------:R-:W-:Y:S01]  /*0c90*/  FSETP.GT.AND P0, PT, |R0|, 0.56000000238418579102, PT ;  /* 0x3f0f5c290000780b */ /* 0x000fe20003f04200 */
[----:B------:R-:W-:Y:S02]  /*0ca0*/  IMAD.MOV.U32 R5, RZ, RZ, 0x3d4dd2f7 ;  /* 0x3d4dd2f7ff057424 */ /* 0x000fe400078e00ff */
[----:B------:R-:W0:Y:S02]  /*0cb0*/  MUFU.RSQ R3, R2 ;  /* 0x0000000200037308 */ /* 0x000e240000001400 */
[----:B0-----:R-:W-:Y:S01]  /*0cc0*/  FMUL R4, R2, R3 ;  /* 0x0000000302047220 */ /* 0x001fe20000400000 */
[----:B------:R-:W-:-:S04]  /*0cd0*/  FMUL R3, R3, -0.5 ;  /* 0xbf00000003037820 */ /* 0x000fc80000400000 */
[----:B------:R-:W-:-:S04]  /*0ce0*/  FFMA R3, R4, R3, 0.5 ;  /* 0x3f00000004037423 */ /* 0x000fc80000000003 */
[----:B------:R-:W-:-:S05]  /*0cf0*/  FFMA R3, R4, R3, R4 ;  /* 0x0000000304037223 */ /* 0x000fca0000000004 */
[----:B------:R-:W-:-:S04]  /*0d00*/  FSEL R3, R3, RZ, P1 ;  /* 0x000000ff03037208 */ /* 0x000fc80000800000 */
[----:B------:R-:W-:-:S05]  /*0d10*/  FSEL R3, R3, |R0|, P0 ;  /* 0x4000000003037208 */ /* 0x000fca0000000000 */
[----:B------:R-:W-:-:S04]  /*0d20*/  FMUL R4, R3, R3 ;  /* 0x0000000303047220 */ /* 0x000fc80000400000 */
[----:B------:R-:W-:-:S04]  /*0d30*/  FFMA R5, R4, R5, 0.018773360177874565125 ;  /* 0x3c99ca9704057423 */ /* 0x000fc80000000005 */
[----:B------:R-:W-:-:S04]  /*0d40*/  FFMA R5, R4, R5, 0.046769052743911743164 ;  /* 0x3d3f90e804057423 */ /* 0x000fc80000000005 */
[----:B------:R-:W-:-:S04]  /*0d50*/  FFMA R5, R4, R5, 0.074823014438152313232 ;  /* 0x3d993ccf04057423 */ /* 0x000fc80000000005 */
[----:B------:R-:W-:-:S04]  /*0d60*/  FFMA R5, R4, R5, 0.16667181253433227539 ;  /* 0x3e2aac0404057423 */ /* 0x000fc80000000005 */
[----:B------:R-:W-:Y:S01]  /*0d70*/  FMUL R4, R4, R5 ;  /* 0x0000000504047220 */ /* 0x000fe20000400000 */
[----:B------:R-:W-:-:S03]  /*0d80*/  MOV R5, 0x3fd774eb ;  /* 0x3fd774eb00057802 */ /* 0x000fc60000000f00 */
[----:B------:R-:W-:-:S04]  /*0d90*/  FFMA R3, R3, R4, R3 ;  /* 0x0000000403037223 */ /* 0x000fc80000000003 */
[----:B------:R-:W-:-:S04]  /*0da0*/  FMUL R2, R3, -2 ;  /* 0xc000000003027820 */ /* 0x000fc80000400000 */
[----:B------:R-:W-:-:S05]  /*0db0*/  @P0 FFMA R3, R5, 0.93318945169448852539, R2 ;  /* 0x3f6ee58105030823 */ /* 0x000fca0000000002 */
[C---:B------:R-:W-:Y:S02]  /*0dc0*/  FSETP.NAN.AND P0, PT, R3.reuse, R3, PT ;  /* 0x000000030300720b */ /* 0x040fe40003f08000 */
[----:B------:R-:W-:-:S04]  /*0dd0*/  LOP3.LUT R0, R3, 0x80000000, R0, 0xb8, !PT ;  /* 0x8000000003007812 */ /* 0x000fc800078eb800 */
[----:B------:R-:W-:-:S07]  /*0de0*/  FSEL R0, R0, R3, !P0 ;  /* 0x0000000300007208 */ /* 0x000fce0004000000 */
.L_x_5:
[----:B------:R-:W-:Y:S05]  /*0df0*/  BSYNC.RECONVERGENT B0 ;  /* 0x0000000000007941 */ /* 0x000fea0003800200 */
.L_x_4:
[----:B------:R-:W0:Y:S01]  /*0e00*/  F2F.F64.F32 R2, R0 ;  /* 0x0000000000027310 */ /* 0x000e220000201800 */
[----:B------:R-:W-:Y:S01]  /*0e10*/  MOV R8, 0x0 ;  /* 0x0000000000087802 */ /* 0x000fe20000000f00 */
[----:B------:R-:W1:Y:S01]  /*0e20*/  LDCU.64 UR6, c[0x4][0x8] ;  /* 0x01000100ff0677ac */ /* 0x000e620008000a00 */
[----:B---3--:R-:W-:-:S04]  /*0e30*/  IADD3 R6, P0, P1, R1, 0x20, R6 ;  /* 0x0000002001067810 */ /* 0x008fc8000791e006 */
[----:B------:R-:W2:Y:S01]  /*0e40*/  LDC.64 R8, c[0x4][R8] ;  /* 0x0100000008087b82 */ /* 0x000ea20000000a00 */
[----:B------:R-:W-:Y:S01]  /*0e50*/  IADD3.X R7, PT, PT, RZ, UR5, RZ, P0, P1 ;  /* 0x00000005ff077c10 */ /* 0x000fe200087e24ff */
[----:B0-----:R0:W-:Y:S01]  /*0e60*/  STL.64 [R1+0x20], R2 ;  /* 0x0000200201007387 */ /* 0x0011e20000100a00 */
[----:B-1----:R-:W-:Y:S01]  /*0e70*/  IMAD.U32 R4, RZ, RZ, UR6 ;  /* 0x00000006ff047e24 */ /* 0x002fe2000f8e00ff */
[----:B------:R-:W-:-:S07]  /*0e80*/  MOV R5, UR7 ;  /* 0x0000000700057c02 */ /* 0x000fce0008000f00 */
[----:B------:R-:W-:-:S07]  /*0e90*/  LEPC R20, `(.L_x_6) ;  /* 0x000000001014794e */ /* 0x000fce0000000000 */
[----:B0-2---:R-:W-:Y:S05]  /*0ea0*/  CALL.ABS.NOINC R8 ;  /* 0x0000000008007343 */ /* 0x005fea0003c00000 */
.L_x_6:
[----:B------:R-:W-:Y:S05]  /*0eb0*/  EXIT ;  /* 0x000000000000794d */ /* 0x000fea0003800000 */
        .weak           $__internal_0_$__cuda_sm3x_div_rn_noftz_f32_slowpath
        .type           $__internal_0_$__cuda_sm3x_div_rn_noftz_f32_slowpath,@function
        .size           $__internal_0_$__cuda_sm3x_div_rn_noftz_f32_slowpath,(.L_x_15 - $__internal_0_$__cuda_sm3x_div_rn_noftz_f32_slowpath)
$__internal_0_$__cuda_sm3x_div_rn_noftz_f32_slowpath:
[----:B------:R-:W0:Y:S02]  /*0ec0*/  LDC R2, c[0x0][0x388] ;  /* 0x0000e200ff027b82 */ /* 0x000e240000000800 */
[----:B0-----:R-:W-:-:S13]  /*0ed0*/  FSETP.GTU.FTZ.AND P0, PT, |R2|, +INF , PT ;  /* 0x7f8000000200780b */ /* 0x001fda0003f1c200 */
[----:B------:R-:W-:Y:S05]  /*0ee0*/  @P0 BRA `(.L_x_7) ;  /* 0x00000004003c0947 */ /* 0x000fea0003800000 */
[----:B------:R-:W0:Y:S01]  /*0ef0*/  LDC R8, c[0x0][0x388] ;  /* 0x0000e200ff087b82 */ /* 0x000e220000000800 */
[----:B------:R-:W-:-:S05]  /*0f00*/  IMAD.MOV.U32 R3, RZ, RZ, 0x2973 ;  /* 0x00002973ff037424 */ /* 0x000fca00078e00ff */
[----:B0-----:R-:W-:-:S13]  /*0f10*/  LOP3.LUT P0, RZ, R8, 0x7fffffff, R3, 0xc8, !PT ;  /* 0x7fffffff08ff7812 */ /* 0x001fda000780c803 */
[----:B------:R-:W-:Y:S05]  /*0f20*/  @!P0 BRA `(.L_x_8) ;  /* 0x0000000400248947 */ /* 0x000fea0003800000 */
[----:B------:R-:W-:Y:S02]  /*0f30*/  FSETP.NEU.FTZ.AND P0, PT, |R2|, +INF , PT ;  /* 0x7f8000000200780b */ /* 0x000fe40003f1d200 */
[----:B------:R-:W-:-:S04]  /*0f40*/  LOP3.LUT P1, RZ, R3, 0x7fffffff, RZ, 0xc0, !PT ;  /* 0x7fffffff03ff7812 */ /* 0x000fc8000782c0ff */
[----:B------:R-:W-:-:S13]  /*0f50*/  PLOP3.LUT P0, PT, P0, P1, PT, 0x2f, 0xf2 ;  /* 0x0000000000f2781c */ /* 0x000fda0000702577 */
[----:B------:R-:W-:Y:S05]  /*0f60*/  @P0 BRA `(.L_x_9) ;  /* 0x00000004000c0947 */ /* 0x000fea0003800000 */
[----:B------:R-:W-:-:S13]  /*0f70*/  LOP3.LUT P0, RZ, R8, 0x7fffffff, RZ, 0xc0, !PT ;  /* 0x7fffffff08ff7812 */ /* 0x000fda000780c0ff */
[----:B------:R-:W-:Y:S05]  /*0f80*/  @!P0 BRA `(.L_x_10) ;  /* 0x0000000000f88947 */ /* 0x000fea0003800000 */
[----:B------:R-:W-:-:S04]  /*0f90*/  SHF.R.U32.HI R3, RZ, 0x17, R2 ;  /* 0x00000017ff037819 */ /* 0x000fc80000011602 */
[----:B------:R-:W-:-:S04]  /*0fa0*/  LOP3.LUT R3, R3, 0xff, RZ, 0xc0, !PT ;  /* 0x000000ff03037812 */ /* 0x000fc800078ec0ff */
[----:B------:R-:W-:-:S04]  /*0fb0*/  IADD3 R5, PT, PT, R3, -0x1, RZ ;  /* 0xffffffff03057810 */ /* 0x000fc80007ffe0ff */
[----:B------:R-:W-:Y:S02]  /*0fc0*/  ISETP.GE.AND P0, PT, R5, RZ, PT ;  /* 0x000000ff0500720c */ /* 0x000fe40003f06270 */
[----:B------:R-:W-:-:S11]  /*0fd0*/  LEA R5, R3, 0xc0800000, 0x17 ;  /* 0xc080000003057811 */ /* 0x000fd600078eb8ff */
[----:B------:R-:W-:Y:S01]  /*0fe0*/  @!P0 FFMA R8, R2, 1.84467440737095516160e+19, RZ ;  /* 0x5f80000002088823 */ /* 0x000fe200000000ff */
[----:B------:R-:W-:-:S03]  /*0ff0*/  HFMA2 R2, -RZ, RZ, 0, 0.042572021484375 ;  /* 0x00002973ff027431 */ /* 0x000fc600000001ff */
[----:B------:R-:W-:-:S04]  /*1000*/  IMAD.IADD R5, R8, 0x1, -R5 ;  /* 0x0000000108057824 */ /* 0x000fc800078e0a05 */
[----:B------:R-:W0:Y:S01]  /*1010*/  MUFU.RCP R7, R5 ;  /* 0x0000000500077308 */ /* 0x000e220000001000 */
[----:B------:R-:W-:Y:S01]  /*1020*/  FADD.FTZ R9, -R5, -RZ ;  /* 0x800000ff05097221 */ /* 0x000fe20000010100 */
[----:B------:R-:W-:-:S04]  /*1030*/  FFMA R2, R2, 1.84467440737095516160e+19, RZ ;  /* 0x5f80000002027823 */ /* 0x000fc800000000ff */
[----:B------:R-:W-:Y:S02]  /*1040*/  VIADD R2, R2, 0x3f800000 ;  /* 0x3f80000002027836 */ /* 0x000fe40000000000 */
[----:B0-----:R-:W-:-:S04]  /*1050*/  FFMA R8, R7, R9, 1 ;  /* 0x3f80000007087423 */ /* 0x001fc80000000009 */
[----:B------:R-:W-:-:S04]  /*1060*/  FFMA R10, R7, R8, R7 ;  /* 0x00000008070a7223 */ /* 0x000fc80000000007 */
[----:B------:R-:W-:-:S04]  /*1070*/  FFMA R7, R2, R10, RZ ;  /* 0x0000000a02077223 */ /* 0x000fc800000000ff */
[----:B------:R-:W-:-:S04]  /*1080*/  FFMA R8, R9, R7, R2 ;  /* 0x0000000709087223 */ /* 0x000fc80000000002 */
[----:B------:R-:W-:-:S04]  /*1090*/  FFMA R11, R10, R8, R7 ;  /* 0x000000080a0b7223 */ /* 0x000fc80000000007 */
[----:B------:R-:W-:Y:S01]  /*10a0*/  FFMA R8, R9, R11, R2 ;  /* 0x0000000b09087223 */ /* 0x000fe20000000002 */
[----:B------:R-:W-:-:S03]  /*10b0*/  MOV R2, 0xffffffc0 ;  /* 0xffffffc000027802 */ /* 0x000fc60000000f00 */
[----:B------:R-:W-:Y:S02]  /*10c0*/  FFMA R7, R10, R8, R11 ;  /* 0x000000080a077223 */ /* 0x000fe4000000000b */
[----:B------:R-:W-:-:S03]  /*10d0*/  @!P0 VIADD R2, R2, 0x40 ;  /* 0x0000004002028836 */ /* 0x000fc60000000000 */
[----:B------:R-:W-:Y:S02]  /*10e0*/  SHF.R.U32.HI R5, RZ, 0x17, R7 ;  /* 0x00000017ff057819 */ /* 0x000fe40000011607 */
[----:B------:R-:W-:Y:S02]  /*10f0*/  IADD3 R2, PT, PT, -R3, R2, RZ ;  /* 0x0000000203027210 */ /* 0x000fe40007ffe1ff */
[----:B------:R-:W-:-:S05]  /*1100*/  LOP3.LUT R5, R5, 0xff, RZ, 0xc0, !PT ;  /* 0x000000ff05057812 */ /* 0x000fca00078ec0ff */
[----:B------:R-:W-:-:S05]  /*1110*/  IMAD.IADD R9, R5, 0x1, R2 ;  /* 0x0000000105097824 */ /* 0x000fca00078e0202 */
[----:B------:R-:W-:-:S04]  /*1120*/  IADD3 R3, PT, PT, R9, -0x1, RZ ;  /* 0xffffffff09037810 */ /* 0x000fc80007ffe0ff */
[----:B------:R-:W-:-:S13]  /*1130*/  ISETP.GE.U32.AND P0, PT, R3, 0xfe, PT ;  /* 0x000000fe0300780c */ /* 0x000fda0003f06070 */
[----:B------:R-:W-:Y:S05]  /*1140*/  @!P0 BRA `(.L_x_11) ;  /* 0x0000000000808947 */ /* 0x000fea0003800000 */
[----:B------:R-:W-:-:S13]  /*1150*/  ISETP.GT.AND P0, PT, R9, 0xfe, PT ;  /* 0x000000fe0900780c */ /* 0x000fda0003f04270 */
[----:B------:R-:W-:Y:S05]  /*1160*/  @P0 BRA `(.L_x_12) ;  /* 0x00000000006c0947 */ /* 0x000fea0003800000 */
[----:B------:R-:W-:-:S13]  /*1170*/  ISETP.GE.AND P0, PT, R9, 0x1, PT ;  /* 0x000000010900780c */ /* 0x000fda0003f06270 */
[----:B------:R-:W-:Y:S05]  /*1180*/  @P0 BRA `(.L_x_13) ;  /* 0x0000000000980947 */ /* 0x000fea0003800000 */
[----:B------:R-:W-:Y:S02]  /*1190*/  ISETP.GE.AND P0, PT, R9, -0x18, PT ;  /* 0xffffffe80900780c */ /* 0x000fe40003f06270 */
[----:B------:R-:W-:-:S11]  /*11a0*/  LOP3.LUT R7, R7, 0x80000000, RZ, 0xc0, !PT ;  /* 0x8000000007077812 */ /* 0x000fd600078ec0ff */
[----:B------:R-:W-:Y:S05]  /*11b0*/  @!P0 BRA `(.L_x_13) ;  /* 0x00000000008c8947 */ /* 0x000fea0003800000 */
[CCC-:B------:R-:W-:Y:S01]  /*11c0*/  FFMA.RZ R2, R10.reuse, R8.reuse, R11.reuse ;  /* 0x000000080a027223 */ /* 0x1c0fe2000000c00b */
[-CC-:B------:R-:W-:Y:S01]  /*11d0*/  FFMA.RM R3, R10, R8.reuse, R11.reuse ;  /* 0x000000080a037223 */ /* 0x180fe2000000400b */
[C---:B------:R-:W-:Y:S02]  /*11e0*/  ISETP.NE.AND P2, PT, R9.reuse, RZ, PT ;  /* 0x000000ff0900720c */ /* 0x040fe40003f45270 */
[C---:B------:R-:W-:Y:S02]  /*11f0*/  ISETP.NE.AND P1, PT, R9.reuse, RZ, PT ;  /* 0x000000ff0900720c */ /* 0x040fe40003f25270 */
[----:B------:R-:W-:Y:S01]  /*1200*/  LOP3.LUT R5, R2, 0x7fffff, RZ, 0xc0, !PT ;  /* 0x007fffff02057812 */ /* 0x000fe200078ec0ff */
[----:B------:R-:W-:Y:S01]  /*1210*/  FFMA.RP R2, R10, R8, R11 ;  /* 0x000000080a027223 */ /* 0x000fe2000000800b */
[C---:B------:R-:W-:Y:S01]  /*1220*/  VIADD R8, R9.reuse, 0x20 ;  /* 0x0000002009087836 */ /* 0x040fe20000000000 */
[----:B------:R-:W-:Y:S02]  /*1230*/  IADD3 R9, PT, PT, -R9, RZ, RZ ;  /* 0x000000ff09097210 */ /* 0x000fe40007ffe1ff */
[----:B------:R-:W-:-:S02]  /*1240*/  LOP3.LUT R5, R5, 0x800000, RZ, 0xfc, !PT ;  /* 0x0080000005057812 */ /* 0x000fc400078efcff */
[----:B------:R-:W-:Y:S02]  /*1250*/  FSETP.NEU.FTZ.AND P0, PT, R2, R3, PT ;  /* 0x000000030200720b */ /* 0x000fe40003f1d000 */
[----:B------:R-:W-:Y:S02]  /*1260*/  SHF.L.U32 R8, R5, R8, RZ ;  /* 0x0000000805087219 */ /* 0x000fe400000006ff */
[----:B------:R-:W-:Y:S02]  /*1270*/  SEL R2, R9, RZ, P2 ;  /* 0x000000ff09027207 */ /* 0x000fe40001000000 */
[----:B------:R-:W-:Y:S02]  /*1280*/  ISETP.NE.AND P1, PT, R8, RZ, P1 ;  /* 0x000000ff0800720c */ /* 0x000fe40000f25270 */
[----:B------:R-:W-:Y:S02]  /*1290*/  SHF.R.U32.HI R2, RZ, R2, R5 ;  /* 0x00000002ff027219 */ /* 0x000fe40000011605 */
[----:B------:R-:W-:-:S02]  /*12a0*/  PLOP3.LUT P0, PT, P0, P1, PT, 0xf8, 0x8f ;  /* 0x00000000008f781c */ /* 0x000fc40000703f70 */
[----:B------:R-:W-:Y:S02]  /*12b0*/  SHF.R.U32.HI R8, RZ, 0x1, R2 ;  /* 0x00000001ff087819 */ /* 0x000fe40000011602 */
[----:B------:R-:W-:-:S04]  /*12c0*/  SEL R3, RZ, 0x1, !P0 ;  /* 0x00000001ff037807 */ /* 0x000fc80004000000 */
[----:B------:R-:W-:-:S04]  /*12d0*/  LOP3.LUT R3, R3, 0x1, R8, 0xf8, !PT ;  /* 0x0000000103037812 */ /* 0x000fc800078ef808 */
[----:B------:R-:W-:-:S05]  /*12e0*/  LOP3.LUT R3, R3, R2, RZ, 0xc0, !PT ;  /* 0x0000000203037212 */ /* 0x000fca00078ec0ff */
[----:B------:R-:W-:-:S05]  /*12f0*/  IMAD.IADD R8, R8, 0x1, R3 ;  /* 0x0000000108087824 */ /* 0x000fca00078e0203 */
[----:B------:R-:W-:Y:S01]  /*1300*/  LOP3.LUT R7, R8, R7, RZ, 0xfc, !PT ;  /* 0x0000000708077212 */ /* 0x000fe200078efcff */
[----:B------:R-:W-:Y:S06]  /*1310*/  BRA `(.L_x_13) ;  /* 0x0000000000347947 */ /* 0x000fec0003800000 */
.L_x_12:
[----:B------:R-:W-:-:S04]  /*1320*/  LOP3.LUT R7, R7, 0x80000000, RZ, 0xc0, !PT ;  /* 0x8000000007077812 */ /* 0x000fc800078ec0ff */
[----:B------:R-:W-:Y:S01]  /*1330*/  LOP3.LUT R7, R7, 0x7f800000, RZ, 0xfc, !PT ;  /* 0x7f80000007077812 */ /* 0x000fe200078efcff */
[----:B------:R-:W-:Y:S06]  /*1340*/  BRA `(.L_x_13) ;  /* 0x0000000000287947 */ /* 0x000fec0003800000 */
.L_x_11:
[----:B------:R-:W-:Y:S01]  /*1350*/  LEA R7, R2, R7, 0x17 ;  /* 0x0000000702077211 */ /* 0x000fe200078eb8ff */
[----:B------:R-:W-:Y:S06]  /*1360*/  BRA `(.L_x_13) ;  /* 0x0000000000207947 */ /* 0x000fec0003800000 */
.L_x_10:
[----:B------:R-:W-:-:S04]  /*1370*/  LOP3.LUT R3, R8, 0x80000000, R3, 0x48, !PT ;  /* 0x8000000008037812 */ /* 0x000fc800078e4803 */
[----:B------:R-:W-:Y:S01]  /*1380*/  LOP3.LUT R7, R3, 0x7f800000, RZ, 0xfc, !PT ;  /* 0x7f80000003077812 */ /* 0x000fe200078efcff */
[----:B------:R-:W-:Y:S06]  /*1390*/  BRA `(.L_x_13) ;  /* 0x0000000000147947 */ /* 0x000fec0003800000 */
.L_x_9:
[----:B------:R-:W-:Y:S01]  /*13a0*/  LOP3.LUT R7, R8, 0x80000000, R3, 0x48, !PT ;  /* 0x8000000008077812 */ /* 0x000fe200078e4803 */
[----:B------:R-:W-:Y:S06]  /*13b0*/  BRA `(.L_x_13) ;  /* 0x00000000000c7947 */ /* 0x000fec0003800000 */
.L_x_8:
[----:B------:R-:W0:Y:S01]  /*13c0*/  MUFU.RSQ R7, -QNAN ;  /* 0xffc0000000077908 */ /* 0x000e220000001400 */
[----:B------:R-:W-:Y:S05]  /*13d0*/  BRA `(.L_x_13) ;  /* 0x0000000000047947 */ /* 0x000fea0003800000 */
.L_x_7:
[----:B------:R-:W-:-:S07]  /*13e0*/  FADD.FTZ R7, R2, 1.486917800495063394e-41 ;  /* 0x0000297302077421 */ /* 0x000fce0000010000 */
.L_x_13:
[----:B------:R-:W-:-:S04]  /*13f0*/  HFMA2 R5, -RZ, RZ, 0, 0 ;  /* 0x00000000ff057431 */ /* 0x000fc800000001ff */
[----:B0-----:R-:W-:Y:S05]  /*1400*/  RET.REL.NODEC R4 `(_Z7computeffffifffffffff) ;  /* 0xffffffe804fc7950 */ /* 0x001fea0003c3ffff */
.L_x_14:
[----:B------:R-:W-:-:S00]  /*1410*/  BRA `(.L_x_14) ;  /* 0xfffffffc00fc7947 */ /* 0x000fc0000383ffff */
[----:B------:R-:W-:-:S00]  /*1420*/  NOP ;  /* 0x0000000000007918 */ /* 0x000fc00000000000 */
        /* <DEDUP_REMOVED lines=13> */
.L_x_15:


//--------------------- .nv.global.init           --------------------------
	.section	.nv.global.init,"aw",@progbits
	.align	4
.nv.global.init:
	.type		__cudart_i2opi_f,@object
	.size		__cudart_i2opi_f,($str - __cudart_i2opi_f)
__cudart_i2opi_f:
        /*0000*/ 	.byte	0x41, 0x90, 0x43, 0x3c, 0x99, 0x95, 0x62, 0xdb, 0xc0, 0xdd, 0x34, 0xf5, 0xd1, 0x57, 0x27, 0xfc
        /*0010*/ 	.byte	0x29, 0x15, 0x44, 0x4e, 0x6e, 0x83, 0xf9, 0xa2
	.type		$str,@object
	.size		$str,(.L_0 - $str)
$str:
        /*0018*/ 	.byte	0x25, 0x2e, 0x31, 0x37, 0x67, 0x0a, 0x00
.L_0:


//--------------------- .nv.shared.reserved.0     --------------------------
	.section	.nv.shared.reserved.0,"aw",@nobits
	.weak		__nv_reservedSMEM_offset_0_alias
	.size		__nv_reservedSMEM_offset_0_alias, 0, 64
	.other		__nv_reservedSMEM_offset_0_alias,@"STO_CUDA_RESERVED_SHARED STV_DEFAULT"
__nv_reservedSMEM_offset_0_alias:
	.zero		0
	.zero		64


//--------------------- .nv.constant0._Z7computeffffifffffffff --------------------------
	.section	.nv.constant0._Z7computeffffifffffffff,"a",@progbits
	.sectionflags	@""
	.align	4
.nv.constant0._Z7computeffffifffffffff:
	.zero		952


//--------------------- SYMBOLS --------------------------

	.type		.nv.reservedSmem.offset0,@object
	.size		.nv.reservedSmem.offset0,0x4
	.type		vprintf,@function
